	.headerflags	@"EF_CUDA_TEXMODE_UNIFIED EF_CUDA_64BIT_ADDRESS EF_CUDA_ACCELERATORS EF_CUDA_SM90 EF_CUDA_VIRTUAL_SM(EF_CUDA_SM90)"
	.elftype	@"ET_EXEC"


//--------------------- .nv.info                  --------------------------
	.section	.nv.info,"",@"SHT_CUDA_INFO"
	.align	4


	//----- nvinfo : EIATTR_REGCOUNT
	.align		4
        /*0000*/ 	.byte	0x04, 0x2f
        /*0002*/ 	.short	(.L_1 - .L_0)
	.align		4
.L_0:
        /*0004*/ 	.word	index@(triton_poi_fused_avg_pool2d_30)
        /*0008*/ 	.word	0x00000020


	//----- nvinfo : EIATTR_MIN_STACK_SIZE
	.align		4
.L_1:
        /*000c*/ 	.byte	0x04, 0x12
        /*000e*/ 	.short	(.L_3 - .L_2)
	.align		4
.L_2:
        /*0010*/ 	.word	index@(triton_poi_fused_avg_pool2d_30)
        /*0014*/ 	.word	0x00000000


	//----- nvinfo : EIATTR_FRAME_SIZE
	.align		4
.L_3:
        /*0018*/ 	.byte	0x04, 0x11
        /*001a*/ 	.short	(.L_5 - .L_4)
	.align		4
.L_4:
        /*001c*/ 	.word	index@(triton_poi_fused_avg_pool2d_30)
        /*0020*/ 	.word	0x00000000


	//----- nvinfo : EIATTR_MIN_STACK_SIZE
	.align		4
.L_5:
        /*0024*/ 	.byte	0x04, 0x12
        /*0026*/ 	.short	(.L_7 - .L_6)
	.align		4
.L_6:
        /*0028*/ 	.word	index@(triton_poi_fused_avg_pool2d_30)
        /*002c*/ 	.word	0x00000000
.L_7:


//--------------------- .nv.info.triton_poi_fused_avg_pool2d_30 --------------------------
	.section	.nv.info.triton_poi_fused_avg_pool2d_30,"",@"SHT_CUDA_INFO"
	.sectionflags	@""
	.align	4


	//----- nvinfo : EIATTR_CUDA_API_VERSION
	.align		4
        /*0000*/ 	.byte	0x04, 0x37
        /*0002*/ 	.short	(.L_9 - .L_8)
.L_8:
        /*0004*/ 	.word	0x0000007c


	//----- nvinfo : EIATTR_KPARAM_INFO
	.align		4
.L_9:
        /*0008*/ 	.byte	0x04, 0x17
        /*000a*/ 	.short	(.L_11 - .L_10)
.L_10:
        /*000c*/ 	.word	0x00000000
        /*0010*/ 	.short	0x0002
        /*0012*/ 	.short	0x0010
        /*0014*/ 	.byte	0x00, 0xf0, 0x11, 0x00


	//----- nvinfo : EIATTR_KPARAM_INFO
	.align		4
.L_11:
        /*0018*/ 	.byte	0x04, 0x17
        /*001a*/ 	.short	(.L_13 - .L_12)
.L_12:
        /*001c*/ 	.word	0x00000000
        /*0020*/ 	.short	0x0001
        /*0022*/ 	.short	0x0008
        /*0024*/ 	.byte	0x00, 0xf4, 0x21, 0x00


	//----- nvinfo : EIATTR_KPARAM_INFO
	.align		4
.L_13:
        /*0028*/ 	.byte	0x04, 0x17
        /*002a*/ 	.short	(.L_15 - .L_14)
.L_14:
        /*002c*/ 	.word	0x00000000
        /*0030*/ 	.short	0x0000
        /*0032*/ 	.short	0x0000
        /*0034*/ 	.byte	0x00, 0xf4, 0x21, 0x00


	//----- nvinfo : EIATTR_SPARSE_MMA_MASK
	.align		4
.L_15:
        /*0038*/ 	.byte	0x03, 0x50
        /*003a*/ 	.short	0x0000


	//----- nvinfo : EIATTR_MAXREG_COUNT
	.align		4
        /*003c*/ 	.byte	0x03, 0x1b
        /*003e*/ 	.short	0x00ff


	//----- nvinfo : EIATTR_EXIT_INSTR_OFFSETS
	.align		4
        /*0040*/ 	.byte	0x04, 0x1c
        /*0042*/ 	.short	(.L_17 - .L_16)


	//   ....[0]....
.L_16:
        /*0044*/ 	.word	0x000009d0


	//   ....[1]....
        /*0048*/ 	.word	0x000009f0


	//----- nvinfo : EIATTR_REQNTID
	.align		4
.L_17:
        /*004c*/ 	.byte	0x04, 0x10
        /*004e*/ 	.short	(.L_19 - .L_18)
.L_18:
        /*0050*/ 	.word	0x00000100
        /*0054*/ 	.word	0x00000001
        /*0058*/ 	.word	0x00000001


	//----- nvinfo : EIATTR_CBANK_PARAM_SIZE
	.align		4
.L_19:
        /*005c*/ 	.byte	0x03, 0x19
        /*005e*/ 	.short	0x0014


	//----- nvinfo : EIATTR_PARAM_CBANK
	.align		4
        /*0060*/ 	.byte	0x04, 0x0a
        /*0062*/ 	.short	(.L_21 - .L_20)
	.align		4
.L_20:
        /*0064*/ 	.word	index@(.nv.constant0.triton_poi_fused_avg_pool2d_30)
        /*0068*/ 	.short	0x0210
        /*006a*/ 	.short	0x0014


	//----- nvinfo : EIATTR_SW_WAR
	.align		4
.L_21:
        /*006c*/ 	.byte	0x04, 0x36
        /*006e*/ 	.short	(.L_23 - .L_22)
.L_22:
        /*0070*/ 	.word	0x00000008
.L_23:


//--------------------- .nv.callgraph             --------------------------
	.section	.nv.callgraph,"",@"SHT_CUDA_CALLGRAPH"
	.align	4
	.sectionentsize	8
	.align		4
        /*0000*/ 	.word	0x00000000
	.align		4
        /*0004*/ 	.word	0xffffffff
	.align		4
        /*0008*/ 	.word	0x00000000
	.align		4
        /*000c*/ 	.word	0xfffffffe
	.align		4
        /*0010*/ 	.word	0x00000000
	.align		4
        /*0014*/ 	.word	0xfffffffd
	.align		4
        /*0018*/ 	.word	0x00000000
	.align		4
        /*001c*/ 	.word	0xfffffffc


//--------------------- .text.triton_poi_fused_avg_pool2d_30 --------------------------
	.section	.text.triton_poi_fused_avg_pool2d_30,"ax",@progbits
	.align	128
        .global         triton_poi_fused_avg_pool2d_30
        .type           triton_poi_fused_avg_pool2d_30,@function
        .size           triton_poi_fused_avg_pool2d_30,(.L_x_1 - triton_poi_fused_avg_pool2d_30)
        .other          triton_poi_fused_avg_pool2d_30,@"STO_CUDA_ENTRY STV_DEFAULT"
triton_poi_fused_avg_pool2d_30:
.text.triton_poi_fused_avg_pool2d_30:
[----:B------:R-:W0:Y:S02]  /*0000*/  LDC R1, c[0x0][0x28] ;  /* 0x00000a00ff017b82 */ /* 0x000e240000000800 */
[----:B------:R-:W1:Y:S01]  /*0010*/  S2R R0, SR_TID.X ;  /* 0x0000000000007919 */ /* 0x000e620000002100 */
[----:B------:R-:W-:Y:S01]  /*0020*/  IMAD.MOV.U32 R8, RZ, RZ, RZ ;  /* 0x000000ffff087224 */ /* 0x000fe200078e00ff */
[----:B------:R-:W2:Y:S01]  /*0030*/  LDC.64 R20, c[0x0][0x210] ;  /* 0x00008400ff147b82 */ /* 0x000ea20000000a00 */
[----:B------:R-:W-:Y:S01]  /*0040*/  IMAD.MOV.U32 R16, RZ, RZ, RZ ;  /* 0x000000ffff107224 */ /* 0x000fe200078e00ff */
[----:B------:R-:W3:Y:S01]  /*0050*/  S2R R9, SR_CTAID.X ;  /* 0x0000000000097919 */ /* 0x000ee20000002500 */
[----:B------:R-:W-:Y:S01]  /*0060*/  ULDC.64 UR4, c[0x0][0x208] ;  /* 0x0000820000047ab9 */ /* 0x000fe20000000a00 */
[----:B-1----:R-:W-:Y:S01]  /*0070*/  IMAD.SHL.U32 R0, R0, 0x2, RZ ;  /* 0x0000000200007824 */ /* 0x002fe200078e00ff */
[----:B---3--:R-:W-:-:S04]  /*0080*/  SHF.R.S32.HI R3, RZ, 0x16, R9 ;  /* 0x00000016ff037819 */ /* 0x008fc80000011409 */
[----:B------:R-:W-:Y:S02]  /*0090*/  LOP3.LUT R0, R0, 0x1fe, RZ, 0xc0, !PT ;  /* 0x000001fe00007812 */ /* 0x000fe400078ec0ff */
[----:B------:R-:W-:-:S03]  /*00a0*/  SGXT R3, R3, 0x1 ;  /* 0x000000010303781a */ /* 0x000fc60000000200 */
[----:B------:R-:W-:-:S04]  /*00b0*/  IMAD R9, R9, 0x200, R0 ;  /* 0x0000020009097824 */ /* 0x000fc800078e0200 */
[----:B------:R-:W-:Y:S01]  /*00c0*/  IMAD.HI R2, R9, -0x15f15f15, R8 ;  /* 0xea0ea0eb09027827 */ /* 0x000fe200078e0208 */
[----:B------:R-:W-:-:S03]  /*00d0*/  LEA.HI R3, R3, R9, RZ, 0x8 ;  /* 0x0000000903037211 */ /* 0x000fc600078f40ff */
[----:B------:R-:W-:Y:S01]  /*00e0*/  VIADD R7, R9, 0xffffdc00 ;  /* 0xffffdc0009077836 */ /* 0x000fe20000000000 */
[----:B------:R-:W-:Y:S02]  /*00f0*/  SHF.R.S32.HI R17, RZ, 0x8, R3 ;  /* 0x00000008ff117819 */ /* 0x000fe40000011403 */
[----:B------:R-:W-:Y:S01]  /*0100*/  SHF.R.U32.HI R3, RZ, 0x1f, R2 ;  /* 0x0000001fff037819 */ /* 0x000fe20000011602 */
[----:B--2---:R-:W-:-:S03]  /*0110*/  IMAD.WIDE R6, R7, 0x4, R20 ;  /* 0x0000000407067825 */ /* 0x004fc600078e0214 */
[----:B------:R-:W-:Y:S01]  /*0120*/  LEA.HI.SX32 R3, R2, R3, 0x13 ;  /* 0x0000000302037211 */ /* 0x000fe200078f9aff */
[----:B------:R-:W-:-:S04]  /*0130*/  IMAD.HI R4, R17, -0x15f15f15, R16 ;  /* 0xea0ea0eb11047827 */ /* 0x000fc800078e0210 */
[----:B------:R-:W-:Y:S01]  /*0140*/  IMAD.MOV.U32 R2, RZ, RZ, RZ ;  /* 0x000000ffff027224 */ /* 0x000fe200078e00ff */
[----:B------:R-:W-:-:S03]  /*0150*/  SHF.R.U32.HI R5, RZ, 0x1f, R4 ;  /* 0x0000001fff057819 */ /* 0x000fc60000011604 */
[----:B------:R-:W-:Y:S01]  /*0160*/  IMAD.HI R0, R3, -0x15f15f15, R2 ;  /* 0xea0ea0eb03007827 */ /* 0x000fe200078e0202 */
[----:B------:R-:W-:-:S04]  /*0170*/  LEA.HI.SX32 R16, R4, R5, 0x1b ;  /* 0x0000000504107211 */ /* 0x000fc800078fdaff */
[----:B------:R-:W-:Y:S01]  /*0180*/  SHF.R.U32.HI R5, RZ, 0x1f, R0 ;  /* 0x0000001fff057819 */ /* 0x000fe20000011600 */
[----:B------:R-:W-:-:S03]  /*0190*/  IMAD R16, R16, -0x23, R17 ;  /* 0xffffffdd10107824 */ /* 0x000fc600078e0211 */
[----:B------:R-:W-:Y:S02]  /*01a0*/  LEA.HI.SX32 R5, R0, R5, 0x1b ;  /* 0x0000000500057211 */ /* 0x000fe400078fdaff */
[C---:B------:R-:W-:Y:S02]  /*01b0*/  ISETP.GT.AND P0, PT, R16.reuse, RZ, PT ;  /* 0x000000ff1000720c */ /* 0x040fe40003f04270 */
[----:B------:R-:W-:Y:S01]  /*01c0*/  ISETP.GT.AND P1, PT, R16, -0x1, PT ;  /* 0xffffffff1000780c */ /* 0x000fe20003f24270 */
[----:B------:R-:W-:Y:S02]  /*01d0*/  IMAD R17, R5, -0x23, R3 ;  /* 0xffffffdd05117824 */ /* 0x000fe400078e0203 */
[----:B------:R-:W-:-:S03]  /*01e0*/  IMAD.MOV.U32 R3, RZ, RZ, RZ ;  /* 0x000000ffff037224 */ /* 0x000fc600078e00ff */
[----:B------:R-:W-:-:S04]  /*01f0*/  ISETP.GT.AND P4, PT, R17, RZ, P0 ;  /* 0x000000ff1100720c */ /* 0x000fc80000784270 */
[----:B------:R-:W-:Y:S01]  /*0200*/  ISETP.LT.AND P4, PT, R9, 0x132400, P4 ;  /* 0x001324000900780c */ /* 0x000fe20002781270 */
[----:B------:R-:W-:Y:S01]  /*0210*/  VIADD R0, R16, 0x1 ;  /* 0x0000000110007836 */ /* 0x000fe20000000000 */
[----:B------:R-:W-:-:S04]  /*0220*/  ISETP.GT.AND P2, PT, R17, RZ, P1 ;  /* 0x000000ff1100720c */ /* 0x000fc80000f44270 */
[C---:B------:R-:W-:Y:S02]  /*0230*/  ISETP.LT.AND P2, PT, R9.reuse, 0x132400, P2 ;  /* 0x001324000900780c */ /* 0x040fe40001741270 */
[----:B------:R-:W-:Y:S01]  /*0240*/  ISETP.GE.U32.AND P1, PT, R0, 0x23, PT ;  /* 0x000000230000780c */ /* 0x000fe20003f26070 */
[----:B------:R-:W-:-:S04]  /*0250*/  VIADD R11, R9, 0xffffdd00 ;  /* 0xffffdd00090b7836 */ /* 0x000fc80000000000 */
[----:B------:R1:W2:Y:S01]  /*0260*/  @P4 LDG.E.64 R2, desc[UR4][R6.64] ;  /* 0x0000000406024981 */ /* 0x0002a2000c1e1b00 */
[----:B------:R-:W-:Y:S02]  /*0270*/  ISETP.GT.AND P3, PT, R17, RZ, !P1 ;  /* 0x000000ff1100720c */ /* 0x000fe40004f64270 */
[----:B------:R-:W-:Y:S01]  /*0280*/  CS2R R4, SRZ ;  /* 0x0000000000047805 */ /* 0x000fe2000001ff00 */
[----:B------:R-:W-:Y:S01]  /*0290*/  IMAD.WIDE R10, R11, 0x4, R20 ;  /* 0x000000040b0a7825 */ /* 0x000fe200078e0214 */
[----:B------:R-:W-:-:S04]  /*02a0*/  ISETP.LT.AND P3, PT, R9, 0x132400, P3 ;  /* 0x001324000900780c */ /* 0x000fc80001f61270 */
[----:B------:R3:W4:Y:S01]  /*02b0*/  @P2 LDG.E.64 R4, desc[UR4][R10.64] ;  /* 0x000000040a042981 */ /* 0x000722000c1e1b00 */
[----:B-1----:R-:W-:Y:S01]  /*02c0*/  VIADD R7, R9, 0xffffde00 ;  /* 0xffffde0009077836 */ /* 0x002fe20000000000 */
[----:B------:R-:W-:-:S03]  /*02d0*/  CS2R R12, SRZ ;  /* 0x00000000000c7805 */ /* 0x000fc6000001ff00 */
[----:B------:R-:W-:-:S05]  /*02e0*/  IMAD.WIDE R6, R7, 0x4, R20 ;  /* 0x0000000407067825 */ /* 0x000fca00078e0214 */
[----:B------:R1:W5:Y:S01]  /*02f0*/  @P3 LDG.E.64 R12, desc[UR4][R6.64] ;  /* 0x00000004060c3981 */ /* 0x000362000c1e1b00 */
[C---:B------:R-:W-:Y:S01]  /*0300*/  VIADD R0, R16.reuse, 0x2 ;  /* 0x0000000210007836 */ /* 0x040fe20000000000 */
[----:B------:R-:W-:-:S04]  /*0310*/  ISETP.GE.AND P6, PT, R16, 0x21, PT ;  /* 0x000000211000780c */ /* 0x000fc80003fc6270 */
[----:B------:R-:W-:Y:S02]  /*0320*/  SEL R0, R0, RZ, !P6 ;  /* 0x000000ff00007207 */ /* 0x000fe40007000000 */
[C---:B------:R-:W-:Y:S02]  /*0330*/  ISETP.GT.AND P6, PT, R17.reuse, 0x20, PT ;  /* 0x000000201100780c */ /* 0x040fe40003fc4270 */
[----:B------:R-:W-:Y:S02]  /*0340*/  ISETP.GT.AND P0, PT, R17, -0x1, P0 ;  /* 0xffffffff1100780c */ /* 0x000fe40000704270 */
[----:B------:R-:W-:Y:S02]  /*0350*/  ISETP.GT.AND P5, PT, R16, 0x20, PT ;  /* 0x000000201000780c */ /* 0x000fe40003fa4270 */
[C---:B------:R-:W-:Y:S01]  /*0360*/  ISETP.LT.AND P0, PT, R9.reuse, 0x132400, P0 ;  /* 0x001324000900780c */ /* 0x040fe20000701270 */
[----:B------:R-:W-:Y:S01]  /*0370*/  VIADD R15, R9, 0xffffff00 ;  /* 0xffffff00090f7836 */ /* 0x000fe20000000000 */
[----:B---3--:R-:W-:-:S02]  /*0380*/  CS2R R10, SRZ ;  /* 0x00000000000a7805 */ /* 0x008fc4000001ff00 */
[----:B-1----:R-:W-:Y:S01]  /*0390*/  LOP3.LUT R6, R17, R16, RZ, 0xfc, !PT ;  /* 0x0000001011067212 */ /* 0x002fe200078efcff */
[----:B------:R-:W-:-:S04]  /*03a0*/  IMAD.WIDE R14, R15, 0x4, R20 ;  /* 0x000000040f0e7825 */ /* 0x000fc800078e0214 */
[----:B------:R-:W-:Y:S02]  /*03b0*/  VIADD R25, R0, 0x23 ;  /* 0x0000002300197836 */ /* 0x000fe40000000000 */
[----:B------:R-:W-:Y:S02]  /*03c0*/  VIADD R26, R17, 0x1 ;  /* 0x00000001111a7836 */ /* 0x000fe40000000000 */
[----:B------:R-:W-:Y:S01]  /*03d0*/  @!P5 IMAD.MOV R25, RZ, RZ, R0 ;  /* 0x000000ffff19d224 */ /* 0x000fe200078e0200 */
[----:B------:R1:W3:Y:S01]  /*03e0*/  @P0 LDG.E.64 R10, desc[UR4][R14.64] ;  /* 0x000000040e0a0981 */ /* 0x0002e2000c1e1b00 */
[C---:B------:R-:W-:Y:S02]  /*03f0*/  VIADD R23, R9.reuse, 0x100 ;  /* 0x0000010009177836 */ /* 0x040fe40000000000 */
[----:B------:R-:W-:-:S04]  /*0400*/  IMAD.WIDE R18, R9, 0x4, R20 ;  /* 0x0000000409127825 */ /* 0x000fc800078e0214 */
[----:B------:R-:W-:Y:S01]  /*0410*/  IMAD.WIDE R22, R23, 0x4, R20 ;  /* 0x0000000417167825 */ /* 0x000fe200078e0214 */
[----:B-1----:R-:W-:-:S03]  /*0420*/  CS2R R14, SRZ ;  /* 0x00000000000e7805 */ /* 0x002fc6000001ff00 */
[C---:B------:R-:W-:Y:S02]  /*0430*/  VIADD R29, R9.reuse, 0x2200 ;  /* 0x00002200091d7836 */ /* 0x040fe40000000000 */
[----:B------:R-:W-:Y:S02]  /*0440*/  VIADD R27, R9, 0x2300 ;  /* 0x00002300091b7836 */ /* 0x000fe40000000000 */
[----:B------:R-:W-:Y:S01]  /*0450*/  IMAD.WIDE R28, R29, 0x4, R20 ;  /* 0x000000041d1c7825 */ /* 0x000fe200078e0214 */
[----:B--2---:R-:W-:-:S03]  /*0460*/  SEL R8, R3, RZ, P4 ;  /* 0x000000ff03087207 */ /* 0x004fc60002000000 */
[C---:B------:R-:W-:Y:S01]  /*0470*/  VIADD R3, R17.reuse, 0x2 ;  /* 0x0000000211037836 */ /* 0x040fe20000000000 */
[----:B------:R-:W-:Y:S02]  /*0480*/  SEL R2, R2, RZ, P4 ;  /* 0x000000ff02027207 */ /* 0x000fe40002000000 */
[----:B------:R-:W-:-:S04]  /*0490*/  ISETP.GE.AND P4, PT, R17, 0x21, PT ;  /* 0x000000211100780c */ /* 0x000fc80003f86270 */
[----:B------:R-:W-:Y:S02]  /*04a0*/  SEL R3, R3, RZ, !P4 ;  /* 0x000000ff03037207 */ /* 0x000fe40006000000 */
[----:B----4-:R-:W-:-:S03]  /*04b0*/  SEL R7, R4, RZ, P2 ;  /* 0x000000ff04077207 */ /* 0x010fc60001000000 */
[----:B------:R-:W-:Y:S01]  /*04c0*/  VIADD R24, R3, 0x23 ;  /* 0x0000002303187836 */ /* 0x000fe20000000000 */
[----:B------:R-:W-:Y:S01]  /*04d0*/  SEL R5, R5, RZ, P2 ;  /* 0x000000ff05057207 */ /* 0x000fe20001000000 */
[----:B------:R-:W-:Y:S01]  /*04e0*/  @!P6 IMAD.MOV R24, RZ, RZ, R3 ;  /* 0x000000ffff18e224 */ /* 0x000fe200078e0203 */
[C---:B------:R-:W-:Y:S01]  /*04f0*/  ISETP.GT.AND P2, PT, R16.reuse, 0x1, PT ;  /* 0x000000011000780c */ /* 0x040fe20003f44270 */
[----:B------:R-:W-:Y:S01]  /*0500*/  VIADD R3, R16, 0xffffffff ;  /* 0xffffffff10037836 */ /* 0x000fe20000000000 */
[----:B------:R-:W-:-:S04]  /*0510*/  ISETP.GE.AND P4, PT, R9, 0x132400, PT ;  /* 0x001324000900780c */ /* 0x000fc80003f86270 */
[----:B------:R-:W-:Y:S02]  /*0520*/  SEL R3, R3, RZ, P2 ;  /* 0x000000ff03037207 */ /* 0x000fe40001000000 */
[C---:B------:R-:W-:Y:S02]  /*0530*/  ISETP.GT.AND P2, PT, R17.reuse, -0x1, !P1 ;  /* 0xffffffff1100780c */ /* 0x040fe40004f44270 */
[----:B------:R-:W-:Y:S01]  /*0540*/  ISETP.GT.AND P5, PT, R6, -0x1, !P4 ;  /* 0xffffffff0600780c */ /* 0x000fe200067a4270 */
[----:B------:R-:W-:Y:S01]  /*0550*/  VIADD R6, R17, 0xffffffff ;  /* 0xffffffff11067836 */ /* 0x000fe20000000000 */
[----:B-----5:R-:W-:Y:S02]  /*0560*/  SEL R4, R12, RZ, P3 ;  /* 0x000000ff0c047207 */ /* 0x020fe40001800000 */
[----:B------:R-:W-:Y:S02]  /*0570*/  SEL R0, R13, RZ, P3 ;  /* 0x000000ff0d007207 */ /* 0x000fe40001800000 */
[----:B------:R-:W-:-:S02]  /*0580*/  ISETP.LT.AND P2, PT, R9, 0x132400, P2 ;  /* 0x001324000900780c */ /* 0x000fc40001741270 */
[----:B------:R-:W-:Y:S02]  /*0590*/  ISETP.GT.AND P3, PT, R17, 0x1, PT ;  /* 0x000000011100780c */ /* 0x000fe40003f64270 */
[----:B------:R-:W-:Y:S02]  /*05a0*/  ISETP.GE.U32.AND P6, PT, R26, 0x23, PT ;  /* 0x000000231a00780c */ /* 0x000fe40003fc6070 */
[----:B------:R-:W-:Y:S02]  /*05b0*/  SEL R6, R6, RZ, P3 ;  /* 0x000000ff06067207 */ /* 0x000fe40001800000 */
[----:B------:R-:W-:Y:S02]  /*05c0*/  CS2R R12, SRZ ;  /* 0x00000000000c7805 */ /* 0x000fe4000001ff00 */
[C---:B------:R-:W-:Y:S02]  /*05d0*/  ISETP.GT.AND P3, PT, R16.reuse, RZ, !P6 ;  /* 0x000000ff1000720c */ /* 0x040fe40007764270 */
[----:B------:R-:W-:-:S02]  /*05e0*/  ISETP.GT.AND P6, PT, R16, -0x1, !P6 ;  /* 0xffffffff1000780c */ /* 0x000fc400077c4270 */
[C---:B------:R-:W-:Y:S01]  /*05f0*/  ISETP.LT.AND P3, PT, R9.reuse, 0x132400, P3 ;  /* 0x001324000900780c */ /* 0x040fe20001f61270 */
[----:B------:R1:W2:Y:S01]  /*0600*/  @P5 LDG.E.64 R12, desc[UR4][R18.64] ;  /* 0x00000004120c5981 */ /* 0x0002a2000c1e1b00 */
[C---:B------:R-:W-:Y:S02]  /*0610*/  ISETP.LT.AND P6, PT, R9.reuse, 0x132400, P6 ;  /* 0x001324000900780c */ /* 0x040fe400037c1270 */
[----:B------:R-:W-:Y:S01]  /*0620*/  ISETP.LT.U32.AND P1, PT, R26, 0x23, !P1 ;  /* 0x000000231a00780c */ /* 0x000fe20004f21070 */
[----:B------:R4:W5:Y:S01]  /*0630*/  @P2 LDG.E.64 R14, desc[UR4][R22.64] ;  /* 0x00000004160e2981 */ /* 0x000962000c1e1b00 */
[----:B------:R-:W-:Y:S02]  /*0640*/  CS2R R16, SRZ ;  /* 0x0000000000107805 */ /* 0x000fe4000001ff00 */
[----:B------:R-:W-:Y:S01]  /*0650*/  ISETP.LT.AND P1, PT, R9, 0x132400, P1 ;  /* 0x001324000900780c */ /* 0x000fe20000f21270 */
[----:B------:R-:W-:Y:S01]  /*0660*/  IMAD.WIDE R26, R27, 0x4, R20 ;  /* 0x000000041b1a7825 */ /* 0x000fe200078e0214 */
[----:B-1----:R-:W-:-:S03]  /*0670*/  CS2R R18, SRZ ;  /* 0x0000000000127805 */ /* 0x002fc6000001ff00 */
[----:B------:R1:W5:Y:S01]  /*0680*/  @P3 LDG.E.64 R16, desc[UR4][R28.64] ;  /* 0x000000041c103981 */ /* 0x000362000c1e1b00 */
[----:B----4-:R-:W-:-:S03]  /*0690*/  VIADD R23, R9, 0x2400 ;  /* 0x0000240009177836 */ /* 0x010fc60000000000 */
[----:B------:R-:W4:Y:S01]  /*06a0*/  @P6 LDG.E.64 R18, desc[UR4][R26.64] ;  /* 0x000000041a126981 */ /* 0x000f22000c1e1b00 */
[----:B------:R-:W-:Y:S01]  /*06b0*/  IMAD.WIDE R20, R23, 0x4, R20 ;  /* 0x0000000417147825 */ /* 0x000fe200078e0214 */
[----:B------:R-:W-:-:S06]  /*06c0*/  CS2R R22, SRZ ;  /* 0x0000000000167805 */ /* 0x000fcc000001ff00 */
[----:B------:R-:W4:Y:S01]  /*06d0*/  @P1 LDG.E.64 R22, desc[UR4][R20.64] ;  /* 0x0000000414161981 */ /* 0x000f22000c1e1b00 */
[----:B-1----:R-:W-:Y:S02]  /*06e0*/  IMAD R28, R6, R25, RZ ;  /* 0x00000019061c7224 */ /* 0x002fe400078e02ff */
[C---:B------:R-:W-:Y:S02]  /*06f0*/  IMAD R6, R3.reuse, R6, RZ ;  /* 0x0000000603067224 */ /* 0x040fe400078e02ff */
[----:B------:R-:W-:Y:S01]  /*0700*/  FADD R5, R8, R5 ;  /* 0x0000000508057221 */ /* 0x000fe20000000000 */
[-C--:B------:R-:W-:Y:S02]  /*0710*/  IMAD R3, R3, R24.reuse, R28 ;  /* 0x0000001803037224 */ /* 0x080fe400078e021c */
[----:B------:R-:W-:Y:S01]  /*0720*/  IMAD R6, R25, R24, R6 ;  /* 0x0000001819067224 */ /* 0x000fe200078e0206 */
[----:B---3--:R-:W-:Y:S01]  /*0730*/  SEL R11, R11, RZ, P0 ;  /* 0x000000ff0b0b7207 */ /* 0x008fe20000000000 */
[----:B------:R-:W-:-:S02]  /*0740*/  FADD R0, R5, R0 ;  /* 0x0000000005007221 */ /* 0x000fc40000000000 */
[----:B------:R-:W-:Y:S02]  /*0750*/  IMAD.IADD R3, R6, 0x1, -R3 ;  /* 0x0000000106037824 */ /* 0x000fe400078e0a03 */
[----:B------:R-:W-:Y:S01]  /*0760*/  FADD R7, R2, R7 ;  /* 0x0000000702077221 */ /* 0x000fe20000000000 */
[----:B------:R-:W-:Y:S02]  /*0770*/  FADD R2, R0, R11 ;  /* 0x0000000b00027221 */ /* 0x000fe40000000000 */
[----:B------:R-:W-:Y:S02]  /*0780*/  I2FP.F32.S32 R0, R3 ;  /* 0x0000000300007245 */ /* 0x000fe40000201400 */
[----:B------:R-:W-:Y:S02]  /*0790*/  SEL R10, R10, RZ, P0 ;  /* 0x000000ff0a0a7207 */ /* 0x000fe40000000000 */
[----:B------:R-:W-:Y:S01]  /*07a0*/  FSETP.GT.AND P0, PT, |R0|, 8.50705917302346158658e+37, PT ;  /* 0x7e8000000000780b */ /* 0x000fe20003f04200 */
[----:B------:R-:W-:-:S04]  /*07b0*/  FADD R7, R7, R4 ;  /* 0x0000000407077221 */ /* 0x000fc80000000000 */
[----:B------:R-:W-:Y:S01]  /*07c0*/  FADD R7, R7, R10 ;  /* 0x0000000a07077221 */ /* 0x000fe20000000000 */
[----:B--2---:R-:W-:Y:S02]  /*07d0*/  SEL R13, R13, RZ, P5 ;  /* 0x000000ff0d0d7207 */ /* 0x004fe40002800000 */
[----:B------:R-:W-:Y:S02]  /*07e0*/  SEL R12, R12, RZ, P5 ;  /* 0x000000ff0c0c7207 */ /* 0x000fe40002800000 */
[----:B-----5:R-:W-:Y:S02]  /*07f0*/  SEL R14, R14, RZ, P2 ;  /* 0x000000ff0e0e7207 */ /* 0x020fe40001000000 */
[----:B------:R-:W-:Y:S02]  /*0800*/  SEL R15, R15, RZ, P2 ;  /* 0x000000ff0f0f7207 */ /* 0x000fe40001000000 */
[----:B------:R-:W-:Y:S01]  /*0810*/  FSETP.GEU.AND P2, PT, |R0|, 1.175494350822287508e-38, PT ;  /* 0x008000000000780b */ /* 0x000fe20003f4e200 */
[----:B------:R-:W-:Y:S01]  /*0820*/  FADD R2, R2, R13 ;  /* 0x0000000d02027221 */ /* 0x000fe20000000000 */
[----:B------:R-:W-:Y:S01]  /*0830*/  FADD R7, R7, R12 ;  /* 0x0000000c07077221 */ /* 0x000fe20000000000 */
[----:B------:R-:W-:Y:S01]  /*0840*/  @P0 FMUL R0, R0, 0.25 ;  /* 0x3e80000000000820 */ /* 0x000fe20000400000 */
[----:B------:R-:W-:Y:S01]  /*0850*/  SEL R16, R16, RZ, P3 ;  /* 0x000000ff10107207 */ /* 0x000fe20001800000 */
[----:B------:R-:W-:Y:S01]  /*0860*/  FADD R4, R2, R15 ;  /* 0x0000000f02047221 */ /* 0x000fe20000000000 */
[----:B------:R-:W-:Y:S01]  /*0870*/  SEL R17, R17, RZ, P3 ;  /* 0x000000ff11117207 */ /* 0x000fe20001800000 */
[----:B------:R-:W-:Y:S01]  /*0880*/  FADD R7, R7, R14 ;  /* 0x0000000e07077221 */ /* 0x000fe20000000000 */
[----:B------:R-:W1:Y:S01]  /*0890*/  LDC.64 R2, c[0x0][0x218] ;  /* 0x00008600ff027b82 */ /* 0x000e620000000a00 */
[----:B----4-:R-:W-:-:S02]  /*08a0*/  SEL R18, R18, RZ, P6 ;  /* 0x000000ff12127207 */ /* 0x010fc40003000000 */
[----:B------:R-:W-:Y:S01]  /*08b0*/  SEL R19, R19, RZ, P6 ;  /* 0x000000ff13137207 */ /* 0x000fe20003000000 */
[----:B------:R-:W-:Y:S01]  /*08c0*/  FADD R7, R7, R16 ;  /* 0x0000001007077221 */ /* 0x000fe20000000000 */
[----:B------:R-:W-:Y:S01]  /*08d0*/  @!P2 FMUL R0, R0, 16777216 ;  /* 0x4b8000000000a820 */ /* 0x000fe20000400000 */
[----:B------:R-:W-:Y:S02]  /*08e0*/  FADD R4, R4, R17 ;  /* 0x0000001104047221 */ /* 0x000fe40000000000 */
[----:B------:R-:W-:Y:S01]  /*08f0*/  FADD R7, R7, R18 ;  /* 0x0000001207077221 */ /* 0x000fe20000000000 */
[----:B------:R-:W-:Y:S01]  /*0900*/  SEL R22, R22, RZ, P1 ;  /* 0x000000ff16167207 */ /* 0x000fe20000800000 */
[----:B------:R-:W-:Y:S01]  /*0910*/  FADD R4, R4, R19 ;  /* 0x0000001304047221 */ /* 0x000fe20000000000 */
[----:B------:R-:W-:Y:S01]  /*0920*/  SEL R23, R23, RZ, P1 ;  /* 0x000000ff17177207 */ /* 0x000fe20000800000 */
[----:B------:R-:W2:Y:S02]  /*0930*/  MUFU.RCP R0, R0 ;  /* 0x0000000000007308 */ /* 0x000ea40000001000 */
[----:B------:R-:W-:-:S02]  /*0940*/  FADD R22, R7, R22 ;  /* 0x0000001607167221 */ /* 0x000fc40000000000 */
[----:B------:R-:W-:Y:S02]  /*0950*/  FADD R23, R4, R23 ;  /* 0x0000001704177221 */ /* 0x000fe40000000000 */
[----:B------:R-:W-:Y:S02]  /*0960*/  @P0 FMUL R22, R22, 0.25 ;  /* 0x3e80000016160820 */ /* 0x000fe40000400000 */
[----:B------:R-:W-:Y:S02]  /*0970*/  @P0 FMUL R23, R23, 0.25 ;  /* 0x3e80000017170820 */ /* 0x000fe40000400000 */
[----:B------:R-:W-:Y:S02]  /*0980*/  @!P2 FMUL R22, R22, 16777216 ;  /* 0x4b8000001616a820 */ /* 0x000fe40000400000 */
[----:B------:R-:W-:Y:S01]  /*0990*/  @!P2 FMUL R23, R23, 16777216 ;  /* 0x4b8000001717a820 */ /* 0x000fe20000400000 */
[----:B-1----:R-:W-:-:S04]  /*09a0*/  IMAD.WIDE R2, R9, 0x4, R2 ;  /* 0x0000000409027825 */ /* 0x002fc800078e0202 */
[C---:B--2---:R-:W-:Y:S01]  /*09b0*/  FMUL R22, R0.reuse, R22 ;  /* 0x0000001600167220 */ /* 0x044fe20000400000 */
[----:B------:R-:W-:Y:S01]  /*09c0*/  FMUL R23, R0, R23 ;  /* 0x0000001700177220 */ /* 0x000fe20000400000 */
[----:B------:R-:W-:Y:S06]  /*09d0*/  @P4 EXIT ;  /* 0x000000000000494d */ /* 0x000fec0003800000 */
[----:B------:R-:W-:Y:S01]  /*09e0*/  STG.E.64 desc[UR4][R2.64], R22 ;  /* 0x0000001602007986 */ /* 0x000fe2000c101b04 */
[----:B------:R-:W-:Y:S05]  /*09f0*/  EXIT ;  /* 0x000000000000794d */ /* 0x000fea0003800000 */
.L_x_0:
[----:B------:R-:W-:-:S00]  /*0a00*/  BRA `(.L_x_0) ;  /* 0xfffffffc00fc7947 */ /* 0x000fc0000383ffff */
[----:B------:R-:W-:-:S00]  /*0a10*/  NOP ;  /* 0x0000000000007918 */ /* 0x000fc00000000000 */
        /* <DEDUP_REMOVED lines=14> */
.L_x_1:


//--------------------- .nv.constant0.triton_poi_fused_avg_pool2d_30 --------------------------
	.section	.nv.constant0.triton_poi_fused_avg_pool2d_30,"a",@progbits
	.sectionflags	@""
	.align	4
.nv.constant0.triton_poi_fused_avg_pool2d_30:
	.zero		548
